	.headerflags	@"EF_CUDA_TEXMODE_UNIFIED EF_CUDA_64BIT_ADDRESS EF_CUDA_ACCELERATORS EF_CUDA_SM90 EF_CUDA_VIRTUAL_SM(EF_CUDA_SM90)"
	.elftype	@"ET_EXEC"


//--------------------- .nv.info                  --------------------------
	.section	.nv.info,"",@"SHT_CUDA_INFO"
	.align	4


	//----- nvinfo : EIATTR_REGCOUNT
	.align		4
        /*0000*/ 	.byte	0x04, 0x2f
        /*0002*/ 	.short	(.L_3 - .L_2)
	.align		4
.L_2:
        /*0004*/ 	.word	index@(triton_poi_fused__native_batch_norm_legit_no_training_add_relu_22)
        /*0008*/ 	.word	0x00000020


	//----- nvinfo : EIATTR_MIN_STACK_SIZE
	.align		4
.L_3:
        /*000c*/ 	.byte	0x04, 0x12
        /*000e*/ 	.short	(.L_5 - .L_4)
	.align		4
.L_4:
        /*0010*/ 	.word	index@(triton_poi_fused__native_batch_norm_legit_no_training_add_relu_22)
        /*0014*/ 	.word	0x00000000


	//----- nvinfo : EIATTR_FRAME_SIZE
	.align		4
.L_5:
        /*0018*/ 	.byte	0x04, 0x11
        /*001a*/ 	.short	(.L_7 - .L_6)
	.align		4
.L_6:
        /*001c*/ 	.word	index@(triton_poi_fused__native_batch_norm_legit_no_training_add_relu_22)
        /*0020*/ 	.word	0x00000000


	//----- nvinfo : EIATTR_MIN_STACK_SIZE
	.align		4
.L_7:
        /*0024*/ 	.byte	0x04, 0x12
        /*0026*/ 	.short	(.L_9 - .L_8)
	.align		4
.L_8:
        /*0028*/ 	.word	index@(triton_poi_fused__native_batch_norm_legit_no_training_add_relu_22)
        /*002c*/ 	.word	0x00000000
.L_9:


//--------------------- .nv.info.triton_poi_fused__native_batch_norm_legit_no_training_add_relu_22 --------------------------
	.section	.nv.info.triton_poi_fused__native_batch_norm_legit_no_training_add_relu_22,"",@"SHT_CUDA_INFO"
	.sectionflags	@""
	.align	4


	//----- nvinfo : EIATTR_CUDA_API_VERSION
	.align		4
        /*0000*/ 	.byte	0x04, 0x37
        /*0002*/ 	.short	(.L_11 - .L_10)
.L_10:
        /*0004*/ 	.word	0x0000007c


	//----- nvinfo : EIATTR_KPARAM_INFO
	.align		4
.L_11:
        /*0008*/ 	.byte	0x04, 0x17
        /*000a*/ 	.short	(.L_13 - .L_12)
.L_12:
        /*000c*/ 	.word	0x00000000
        /*0010*/ 	.short	0x0008
        /*0012*/ 	.short	0x003c
        /*0014*/ 	.byte	0x00, 0xf0, 0x11, 0x00


	//----- nvinfo : EIATTR_KPARAM_INFO
	.align		4
.L_13:
        /*0018*/ 	.byte	0x04, 0x17
        /*001a*/ 	.short	(.L_15 - .L_14)
.L_14:
        /*001c*/ 	.word	0x00000000
        /*0020*/ 	.short	0x0007
        /*0022*/ 	.short	0x0038
        /*0024*/ 	.byte	0x00, 0xf0, 0x11, 0x00


	//----- nvinfo : EIATTR_KPARAM_INFO
	.align		4
.L_15:
        /*0028*/ 	.byte	0x04, 0x17
        /*002a*/ 	.short	(.L_17 - .L_16)
.L_16:
        /*002c*/ 	.word	0x00000000
        /*0030*/ 	.short	0x0006
        /*0032*/ 	.short	0x0030
        /*0034*/ 	.byte	0x00, 0xf4, 0x21, 0x00


	//----- nvinfo : EIATTR_KPARAM_INFO
	.align		4
.L_17:
        /*0038*/ 	.byte	0x04, 0x17
        /*003a*/ 	.short	(.L_19 - .L_18)
.L_18:
        /*003c*/ 	.word	0x00000000
        /*0040*/ 	.short	0x0005
        /*0042*/ 	.short	0x0028
        /*0044*/ 	.byte	0x00, 0xf4, 0x21, 0x00


	//----- nvinfo : EIATTR_KPARAM_INFO
	.align		4
.L_19:
        /*0048*/ 	.byte	0x04, 0x17
        /*004a*/ 	.short	(.L_21 - .L_20)
.L_20:
        /*004c*/ 	.word	0x00000000
        /*0050*/ 	.short	0x0004
        /*0052*/ 	.short	0x0020
        /*0054*/ 	.byte	0x00, 0xf4, 0x21, 0x00


	//----- nvinfo : EIATTR_KPARAM_INFO
	.align		4
.L_21:
        /*0058*/ 	.byte	0x04, 0x17
        /*005a*/ 	.short	(.L_23 - .L_22)
.L_22:
        /*005c*/ 	.word	0x00000000
        /*0060*/ 	.short	0x0003
        /*0062*/ 	.short	0x0018
        /*0064*/ 	.byte	0x00, 0xf4, 0x21, 0x00


	//----- nvinfo : EIATTR_KPARAM_INFO
	.align		4
.L_23:
        /*0068*/ 	.byte	0x04, 0x17
        /*006a*/ 	.short	(.L_25 - .L_24)
.L_24:
        /*006c*/ 	.word	0x00000000
        /*0070*/ 	.short	0x0002
        /*0072*/ 	.short	0x0010
        /*0074*/ 	.byte	0x00, 0xf4, 0x21, 0x00


	//----- nvinfo : EIATTR_KPARAM_INFO
	.align		4
.L_25:
        /*0078*/ 	.byte	0x04, 0x17
        /*007a*/ 	.short	(.L_27 - .L_26)
.L_26:
        /*007c*/ 	.word	0x00000000
        /*0080*/ 	.short	0x0001
        /*0082*/ 	.short	0x0008
        /*0084*/ 	.byte	0x00, 0xf4, 0x21, 0x00


	//----- nvinfo : EIATTR_KPARAM_INFO
	.align		4
.L_27:
        /*0088*/ 	.byte	0x04, 0x17
        /*008a*/ 	.short	(.L_29 - .L_28)
.L_28:
        /*008c*/ 	.word	0x00000000
        /*0090*/ 	.short	0x0000
        /*0092*/ 	.short	0x0000
        /*0094*/ 	.byte	0x00, 0xf4, 0x21, 0x00


	//----- nvinfo : EIATTR_SPARSE_MMA_MASK
	.align		4
.L_29:
        /*0098*/ 	.byte	0x03, 0x50
        /*009a*/ 	.short	0x0000


	//----- nvinfo : EIATTR_MAXREG_COUNT
	.align		4
        /*009c*/ 	.byte	0x03, 0x1b
        /*009e*/ 	.short	0x00ff


	//----- nvinfo : EIATTR_EXIT_INSTR_OFFSETS
	.align		4
        /*00a0*/ 	.byte	0x04, 0x1c
        /*00a2*/ 	.short	(.L_31 - .L_30)


	//   ....[0]....
.L_30:
        /*00a4*/ 	.word	0x000008a0


	//   ....[1]....
        /*00a8*/ 	.word	0x00000970


	//----- nvinfo : EIATTR_REQNTID
	.align		4
.L_31:
        /*00ac*/ 	.byte	0x04, 0x10
        /*00ae*/ 	.short	(.L_33 - .L_32)
.L_32:
        /*00b0*/ 	.word	0x00000080
        /*00b4*/ 	.word	0x00000001
        /*00b8*/ 	.word	0x00000001


	//----- nvinfo : EIATTR_CBANK_PARAM_SIZE
	.align		4
.L_33:
        /*00bc*/ 	.byte	0x03, 0x19
        /*00be*/ 	.short	0x0040


	//----- nvinfo : EIATTR_PARAM_CBANK
	.align		4
        /*00c0*/ 	.byte	0x04, 0x0a
        /*00c2*/ 	.short	(.L_35 - .L_34)
	.align		4
.L_34:
        /*00c4*/ 	.word	index@(.nv.constant0.triton_poi_fused__native_batch_norm_legit_no_training_add_relu_22)
        /*00c8*/ 	.short	0x0210
        /*00ca*/ 	.short	0x0040


	//----- nvinfo : EIATTR_SW_WAR
	.align		4
.L_35:
        /*00cc*/ 	.byte	0x04, 0x36
        /*00ce*/ 	.short	(.L_37 - .L_36)
.L_36:
        /*00d0*/ 	.word	0x00000008
.L_37:


//--------------------- .nv.callgraph             --------------------------
	.section	.nv.callgraph,"",@"SHT_CUDA_CALLGRAPH"
	.align	4
	.sectionentsize	8
	.align		4
        /*0000*/ 	.word	0x00000000
	.align		4
        /*0004*/ 	.word	0xffffffff
	.align		4
        /*0008*/ 	.word	0x00000000
	.align		4
        /*000c*/ 	.word	0xfffffffe
	.align		4
        /*0010*/ 	.word	0x00000000
	.align		4
        /*0014*/ 	.word	0xfffffffd
	.align		4
        /*0018*/ 	.word	0x00000000
	.align		4
        /*001c*/ 	.word	0xfffffffc


//--------------------- .nv.constant4             --------------------------
	.section	.nv.constant4,"a",@progbits
	.align	8
	.align		8
.nv.constant4:
        /*0000*/ 	.dword	_$_str
	.align		8
        /*0008*/ 	.dword	_$_str_$_2


//--------------------- .text.triton_poi_fused__native_batch_norm_legit_no_training_add_relu_22 --------------------------
	.section	.text.triton_poi_fused__native_batch_norm_legit_no_training_add_relu_22,"ax",@progbits
	.sectionflags	@"SHF_BARRIERS=1"
	.align	128
        .global         triton_poi_fused__native_batch_norm_legit_no_training_add_relu_22
        .type           triton_poi_fused__native_batch_norm_legit_no_training_add_relu_22,@function
        .size           triton_poi_fused__native_batch_norm_legit_no_training_add_relu_22,(.L_x_1 - triton_poi_fused__native_batch_norm_legit_no_training_add_relu_22)
        .other          triton_poi_fused__native_batch_norm_legit_no_training_add_relu_22,@"STO_CUDA_ENTRY STV_DEFAULT"
triton_poi_fused__native_batch_norm_legit_no_training_add_relu_22:
.text.triton_poi_fused__native_batch_norm_legit_no_training_add_relu_22:
[----:B------:R-:W0:Y:S01]  /*0000*/  LDC R1, c[0x0][0x28] ;  /* 0x00000a00ff017b82 */ /* 0x000e220000000800 */
[----:B------:R-:W1:Y:S07]  /*0010*/  S2R R0, SR_TID.X ;  /* 0x0000000000007919 */ /* 0x000e6e0000002100 */
[----:B------:R-:W2:Y:S01]  /*0020*/  S2UR UR4, SR_CTAID.X ;  /* 0x00000000000479c3 */ /* 0x000ea20000002500 */
[----:B------:R-:W-:Y:S02]  /*0030*/  CS2R R4, SRZ ;  /* 0x0000000000047805 */ /* 0x000fe4000001ff00 */
[----:B------:R-:W-:Y:S01]  /*0040*/  CS2R R6, SRZ ;  /* 0x0000000000067805 */ /* 0x000fe2000001ff00 */
[----:B------:R-:W3:Y:S01]  /*0050*/  S2R R2, SR_CTAID.Y ;  /* 0x0000000000027919 */ /* 0x000ee20000002600 */
[----:B------:R-:W-:Y:S01]  /*0060*/  CS2R R8, SRZ ;  /* 0x0000000000087805 */ /* 0x000fe2000001ff00 */
[----:B------:R-:W-:-:S02]  /*0070*/  ULDC.64 UR8, c[0x0][0x208] ;  /* 0x0000820000087ab9 */ /* 0x000fc40000000a00 */
[----:B------:R-:W4:Y:S08]  /*0080*/  LDC.64 R14, c[0x0][0x218] ;  /* 0x00008600ff0e7b82 */ /* 0x000f300000000a00 */
[----:B------:R-:W5:Y:S01]  /*0090*/  LDC.64 R12, c[0x0][0x210] ;  /* 0x00008400ff0c7b82 */ /* 0x000f620000000a00 */
[----:B--2---:R-:W-:-:S07]  /*00a0*/  USHF.L.U32 UR4, UR4, 0x3, URZ ;  /* 0x0000000304047899 */ /* 0x004fce000800063f */
[----:B------:R-:W2:Y:S01]  /*00b0*/  LDC.64 R26, c[0x0][0x220] ;  /* 0x00008800ff1a7b82 */ /* 0x000ea20000000a00 */
[----:B-1----:R-:W-:Y:S02]  /*00c0*/  SHF.R.U32.HI R3, RZ, 0x1, R0 ;  /* 0x00000001ff037819 */ /* 0x002fe40000011600 */
[----:B------:R-:W-:-:S05]  /*00d0*/  LOP3.LUT R23, R0, 0x1, RZ, 0xc0, !PT ;  /* 0x0000000100177812 */ /* 0x000fca00078ec0ff */
[----:B------:R-:W1:Y:S01]  /*00e0*/  LDC.64 R28, c[0x0][0x228] ;  /* 0x00008a00ff1c7b82 */ /* 0x000e620000000a00 */
[----:B---3--:R-:W-:Y:S01]  /*00f0*/  IMAD.SHL.U32 R2, R2, 0x40, RZ ;  /* 0x0000004002027824 */ /* 0x008fe200078e00ff */
[----:B------:R-:W-:Y:S02]  /*0100*/  SGXT.U32 R3, R3, 0x6 ;  /* 0x000000060303781a */ /* 0x000fe40000000000 */
[----:B------:R-:W-:Y:S02]  /*0110*/  LEA R23, R23, UR4, 0x2 ;  /* 0x0000000417177c11 */ /* 0x000fe4000f8e10ff */
[----:B------:R-:W-:Y:S02]  /*0120*/  LOP3.LUT R10, R2, R3, RZ, 0xfc, !PT ;  /* 0x00000003020a7212 */ /* 0x000fe400078efcff */
[C---:B------:R-:W-:Y:S01]  /*0130*/  ISETP.GE.AND P1, PT, R23.reuse, 0x400, PT ;  /* 0x000004001700780c */ /* 0x040fe20003f26270 */
[----:B----4-:R-:W-:Y:S01]  /*0140*/  IMAD.WIDE R18, R23, 0x4, R14 ;  /* 0x0000000417127825 */ /* 0x010fe200078e020e */
[----:B------:R-:W3:Y:S02]  /*0150*/  LDC.64 R20, c[0x0][0x230] ;  /* 0x00008c00ff147b82 */ /* 0x000ee40000000a00 */
[C---:B------:R-:W-:Y:S01]  /*0160*/  ISETP.LT.AND P0, PT, R10.reuse, 0x40, !P1 ;  /* 0x000000400a00780c */ /* 0x040fe20004f01270 */
[----:B------:R-:W-:Y:S01]  /*0170*/  IMAD R3, R10, 0x400, R23 ;  /* 0x000004000a037824 */ /* 0x000fe200078e0217 */
[----:B------:R-:W-:-:S03]  /*0180*/  CS2R R10, SRZ ;  /* 0x00000000000a7805 */ /* 0x000fc6000001ff00 */
[----:B-----5:R-:W-:Y:S01]  /*0190*/  IMAD.WIDE R16, R3, 0x4, R12 ;  /* 0x0000000403107825 */ /* 0x020fe200078e020c */
[----:B------:R-:W4:Y:S03]  /*01a0*/  LDC.64 R24, c[0x0][0x238] ;  /* 0x00008e00ff187b82 */ /* 0x000f260000000a00 */
[----:B------:R5:W3:Y:S04]  /*01b0*/  @!P1 LDG.E.EL.128 R8, desc[UR8][R18.64] ;  /* 0x0000000812089981 */ /* 0x000ae8000c2e1d00 */
[----:B------:R1:W3:Y:S01]  /*01c0*/  @P0 LDG.E.EL.128 R4, desc[UR8][R16.64] ;  /* 0x0000000810040981 */ /* 0x0002e2000c2e1d00 */
[----:B------:R-:W-:Y:S02]  /*01d0*/  CS2R R12, SRZ ;  /* 0x00000000000c7805 */ /* 0x000fe4000001ff00 */
[----:B------:R-:W-:Y:S01]  /*01e0*/  CS2R R14, SRZ ;  /* 0x00000000000e7805 */ /* 0x000fe2000001ff00 */
[----:B--2---:R-:W-:-:S05]  /*01f0*/  IMAD.WIDE R26, R23, 0x4, R26 ;  /* 0x00000004171a7825 */ /* 0x004fca00078e021a */
[----:B------:R2:W3:Y:S01]  /*0200*/  @!P1 LDG.E.EL.128 R12, desc[UR8][R26.64] ;  /* 0x000000081a0c9981 */ /* 0x0004e2000c2e1d00 */
[----:B-----5:R-:W-:Y:S02]  /*0210*/  CS2R R18, SRZ ;  /* 0x0000000000127805 */ /* 0x020fe4000001ff00 */
[----:B01----:R-:W-:Y:S01]  /*0220*/  CS2R R16, SRZ ;  /* 0x0000000000107805 */ /* 0x003fe2000001ff00 */
[----:B------:R-:W-:-:S05]  /*0230*/  IMAD.WIDE R28, R23, 0x4, R28 ;  /* 0x00000004171c7825 */ /* 0x000fca00078e021c */
[----:B------:R4:W5:Y:S01]  /*0240*/  @!P1 LDG.E.EL.128 R16, desc[UR8][R28.64] ;  /* 0x000000081c109981 */ /* 0x000962000c2e1d00 */
[----:B--2---:R-:W-:Y:S01]  /*0250*/  CS2R R26, SRZ ;  /* 0x00000000001a7805 */ /* 0x004fe2000001ff00 */
[----:B----4-:R-:W-:Y:S01]  /*0260*/  IMAD.WIDE R28, R3, 0x4, R24 ;  /* 0x00000004031c7825 */ /* 0x010fe200078e0218 */
[----:B------:R-:W-:-:S06]  /*0270*/  CS2R R24, SRZ ;  /* 0x0000000000187805 */ /* 0x000fcc000001ff00 */
[----:B------:R-:W2:Y:S01]  /*0280*/  @P0 LDG.E.EL.128 R24, desc[UR8][R28.64] ;  /* 0x000000081c180981 */ /* 0x000ea2000c2e1d00 */
[----:B---3--:R-:W-:Y:S01]  /*0290*/  FADD R7, -R11, R7 ;  /* 0x000000070b077221 */ /* 0x008fe20000000100 */
[----:B------:R-:W-:Y:S01]  /*02a0*/  FADD R6, -R10, R6 ;  /* 0x000000060a067221 */ /* 0x000fe20000000100 */
[----:B------:R-:W-:Y:S01]  /*02b0*/  IMAD.WIDE R10, R23, 0x4, R20 ;  /* 0x00000004170a7825 */ /* 0x000fe200078e0214 */
[----:B------:R-:W-:Y:S02]  /*02c0*/  CS2R R20, SRZ ;  /* 0x0000000000147805 */ /* 0x000fe4000001ff00 */
[----:B------:R-:W-:-:S06]  /*02d0*/  CS2R R22, SRZ ;  /* 0x0000000000167805 */ /* 0x000fcc000001ff00 */
[----:B------:R0:W5:Y:S01]  /*02e0*/  @!P1 LDG.E.EL.128 R20, desc[UR8][R10.64] ;  /* 0x000000080a149981 */ /* 0x000162000c2e1d00 */
[----:B------:R-:W-:-:S04]  /*02f0*/  FADD R12, R12, 9.9999997473787516356e-06 ;  /* 0x3727c5ac0c0c7421 */ /* 0x000fc80000000000 */
[----:B0-----:R-:W0:Y:S01]  /*0300*/  MUFU.SQRT R11, R12 ;  /* 0x0000000c000b7308 */ /* 0x001e220000002000 */
[----:B------:R-:W-:Y:S01]  /*0310*/  FADD R13, R13, 9.9999997473787516356e-06 ;  /* 0x3727c5ac0d0d7421 */ /* 0x000fe20000000000 */
[C---:B0-----:R-:W-:Y:S02]  /*0320*/  FSETP.GT.AND P1, PT, R11.reuse, 8.50705917302346158658e+37, PT ;  /* 0x7e8000000b00780b */ /* 0x041fe40003f24000 */
[----:B------:R-:W-:-:S04]  /*0330*/  FSETP.GEU.AND P4, PT, R11, 1.175494350822287508e-38, PT ;  /* 0x008000000b00780b */ /* 0x000fc80003f8e000 */
[----:B------:R-:W0:Y:S01]  /*0340*/  MUFU.SQRT R3, R13 ;  /* 0x0000000d00037308 */ /* 0x000e220000002000 */
[----:B------:R-:W-:Y:S01]  /*0350*/  FADD R15, R15, 9.9999997473787516356e-06 ;  /* 0x3727c5ac0f0f7421 */ /* 0x000fe20000000000 */
[----:B------:R-:W-:-:S05]  /*0360*/  FADD R14, R14, 9.9999997473787516356e-06 ;  /* 0x3727c5ac0e0e7421 */ /* 0x000fca0000000000 */
[----:B------:R-:W-:-:S04]  /*0370*/  @P1 FMUL R11, R11, 0.25 ;  /* 0x3e8000000b0b1820 */ /* 0x000fc80000400000 */
[----:B------:R-:W-:Y:S01]  /*0380*/  @!P4 FMUL R11, R11, 16777216 ;  /* 0x4b8000000b0bc820 */ /* 0x000fe20000400000 */
[----:B------:R-:W1:Y:S01]  /*0390*/  MUFU.SQRT R12, R15 ;  /* 0x0000000f000c7308 */ /* 0x000e620000002000 */
[----:B------:R-:W-:Y:S01]  /*03a0*/  FADD R5, -R9, R5 ;  /* 0x0000000509057221 */ /* 0x000fe20000000100 */
[----:B------:R-:W-:Y:S01]  /*03b0*/  IMAD.MOV.U32 R9, RZ, RZ, 0x3e800000 ;  /* 0x3e800000ff097424 */ /* 0x000fe200078e00ff */
[----:B0-----:R-:W-:-:S05]  /*03c0*/  FSETP.GT.AND P3, PT, R3, 8.50705917302346158658e+37, PT ;  /* 0x7e8000000300780b */ /* 0x001fca0003f64000 */
[----:B------:R-:W0:Y:S01]  /*03d0*/  MUFU.SQRT R10, R14 ;  /* 0x0000000e000a7308 */ /* 0x000e220000002000 */
[----:B------:R-:W-:Y:S01]  /*03e0*/  FADD R4, -R8, R4 ;  /* 0x0000000408047221 */ /* 0x000fe20000000100 */
[----:B------:R-:W-:-:S06]  /*03f0*/  FSEL R8, R9, 1, P1 ;  /* 0x3f80000009087808 */ /* 0x000fcc0000800000 */
[----:B------:R-:W3:Y:S01]  /*0400*/  MUFU.RCP R11, R11 ;  /* 0x0000000b000b7308 */ /* 0x000ee20000001000 */
[----:B------:R-:W-:Y:S01]  /*0410*/  @!P4 FMUL R8, R8, 16777216 ;  /* 0x4b8000000808c820 */ /* 0x000fe20000400000 */
[----:B-1----:R-:W-:Y:S02]  /*0420*/  FSETP.GT.AND P4, PT, R12, 8.50705917302346158658e+37, PT ;  /* 0x7e8000000c00780b */ /* 0x002fe40003f84000 */
[C---:B------:R-:W-:Y:S01]  /*0430*/  FSETP.GEU.AND P0, PT, R3.reuse, 1.175494350822287508e-38, PT ;  /* 0x008000000300780b */ /* 0x040fe20003f0e000 */
[----:B------:R-:W-:Y:S01]  /*0440*/  @P3 FMUL R3, R3, 0.25 ;  /* 0x3e80000003033820 */ /* 0x000fe20000400000 */
[C---:B0-----:R-:W-:Y:S02]  /*0450*/  FSETP.GT.AND P2, PT, R10.reuse, 8.50705917302346158658e+37, PT ;  /* 0x7e8000000a00780b */ /* 0x041fe40003f44000 */
[----:B------:R-:W-:Y:S01]  /*0460*/  FSETP.GEU.AND P1, PT, R10, 1.175494350822287508e-38, PT ;  /* 0x008000000a00780b */ /* 0x000fe20003f2e000 */
[----:B---3--:R-:W-:Y:S01]  /*0470*/  FMUL R11, R11, R8 ;  /* 0x000000080b0b7220 */ /* 0x008fe20000400000 */
[----:B------:R-:W-:-:S02]  /*0480*/  FSEL R8, R9, 1, P3 ;  /* 0x3f80000009087808 */ /* 0x000fc40001800000 */
[----:B------:R-:W-:-:S03]  /*0490*/  FSETP.GEU.AND P3, PT, R12, 1.175494350822287508e-38, PT ;  /* 0x008000000c00780b */ /* 0x000fc60003f6e000 */
[----:B------:R-:W-:-:S04]  /*04a0*/  @P4 FMUL R12, R12, 0.25 ;  /* 0x3e8000000c0c4820 */ /* 0x000fc80000400000 */
[----:B------:R-:W-:Y:S01]  /*04b0*/  @P2 FMUL R10, R10, 0.25 ;  /* 0x3e8000000a0a2820 */ /* 0x000fe20000400000 */
[----:B------:R-:W-:Y:S01]  /*04c0*/  @!P0 FMUL R3, R3, 16777216 ;  /* 0x4b80000003038820 */ /* 0x000fe20000400000 */
[----:B------:R-:W0:Y:S02]  /*04d0*/  S2UR UR6, SR_CgaCtaId ;  /* 0x00000000000679c3 */ /* 0x000e240000008800 */
[----:B------:R-:W-:Y:S02]  /*04e0*/  @!P1 FMUL R10, R10, 16777216 ;  /* 0x4b8000000a0a9820 */ /* 0x000fe40000400000 */
[----:B------:R-:W-:Y:S01]  /*04f0*/  @!P3 FMUL R12, R12, 16777216 ;  /* 0x4b8000000c0cb820 */ /* 0x000fe20000400000 */
[----:B------:R-:W1:Y:S01]  /*0500*/  MUFU.RCP R3, R3 ;  /* 0x0000000300037308 */ /* 0x000e620000001000 */
[----:B------:R-:W-:-:S07]  /*0510*/  FSEL R14, R9, 1, P2 ;  /* 0x3f800000090e7808 */ /* 0x000fce0001000000 */
[----:B------:R-:W3:Y:S01]  /*0520*/  MUFU.RCP R13, R10 ;  /* 0x0000000a000d7308 */ /* 0x000ee20000001000 */
[----:B------:R-:W-:-:S07]  /*0530*/  FSEL R15, R9, 1, P4 ;  /* 0x3f800000090f7808 */ /* 0x000fce0002000000 */
[----:B------:R-:W4:Y:S01]  /*0540*/  MUFU.RCP R12, R12 ;  /* 0x0000000c000c7308 */ /* 0x000f220000001000 */
[----:B------:R-:W-:Y:S01]  /*0550*/  @!P0 FMUL R8, R8, 16777216 ;  /* 0x4b80000008088820 */ /* 0x000fe20000400000 */
[----:B------:R-:W-:Y:S01]  /*0560*/  @!P1 FMUL R14, R14, 16777216 ;  /* 0x4b8000000e0e9820 */ /* 0x000fe20000400000 */
[----:B------:R-:W-:Y:S02]  /*0570*/  @!P3 FMUL R15, R15, 16777216 ;  /* 0x4b8000000f0fb820 */ /* 0x000fe40000400000 */
[----:B-1----:R-:W-:Y:S01]  /*0580*/  FMUL R8, R3, R8 ;  /* 0x0000000803087220 */ /* 0x002fe20000400000 */
[----:B---3--:R-:W-:Y:S01]  /*0590*/  FMUL R13, R13, R14 ;  /* 0x0000000e0d0d7220 */ /* 0x008fe20000400000 */
[----:B------:R-:W-:Y:S01]  /*05a0*/  SHF.R.U32.HI R3, RZ, 0x1, R0 ;  /* 0x00000001ff037819 */ /* 0x000fe20000011600 */
[----:B------:R-:W-:Y:S01]  /*05b0*/  FMUL R11, R11, R4 ;  /* 0x000000040b0b7220 */ /* 0x000fe20000400000 */
[----:B------:R-:W-:Y:S01]  /*05c0*/  UMOV UR5, 0x400 ;  /* 0x0000040000057882 */ /* 0x000fe20000000000 */
[----:B------:R-:W-:Y:S01]  /*05d0*/  LOP3.LUT R29, R0, 0x1, RZ, 0xc0, !PT ;  /* 0x00000001001d7812 */ /* 0x000fe200078ec0ff */
[----:B----4-:R-:W-:Y:S01]  /*05e0*/  FMUL R12, R12, R15 ;  /* 0x0000000f0c0c7220 */ /* 0x010fe20000400000 */
[----:B------:R-:W-:Y:S01]  /*05f0*/  FMUL R8, R8, R5 ;  /* 0x0000000508087220 */ /* 0x000fe20000400000 */
[----:B------:R-:W-:-:S02]  /*0600*/  FMUL R13, R13, R6 ;  /* 0x000000060d0d7220 */ /* 0x000fc40000400000 */
[----:B------:R-:W-:Y:S01]  /*0610*/  FMUL R12, R12, R7 ;  /* 0x000000070c0c7220 */ /* 0x000fe20000400000 */
[----:B0-----:R-:W-:Y:S01]  /*0620*/  UPRMT UR5, UR6, 0x654, UR5 ;  /* 0x0000065406057896 */ /* 0x001fe20008000005 */
[----:B------:R-:W-:Y:S01]  /*0630*/  SGXT.U32 R10, R3, 0x6 ;  /* 0x00000006030a781a */ /* 0x000fe20000000000 */
[C---:B------:R-:W-:Y:S01]  /*0640*/  IMAD.SHL.U32 R3, R29.reuse, 0x100, RZ ;  /* 0x000001001d037824 */ /* 0x040fe200078e00ff */
[----:B------:R-:W-:Y:S02]  /*0650*/  SHF.R.U32.HI R5, RZ, 0x4, R0 ;  /* 0x00000004ff057819 */ /* 0x000fe40000011600 */
[----:B------:R-:W-:Y:S01]  /*0660*/  PRMT R9, R10, 0x6540, R29 ;  /* 0x000065400a097816 */ /* 0x000fe2000000001d */
[C---:B------:R-:W-:Y:S01]  /*0670*/  IMAD.SHL.U32 R6, R0.reuse, 0x10, RZ ;  /* 0x0000001000067824 */ /* 0x040fe200078e00ff */
[----:B------:R-:W-:Y:S02]  /*0680*/  LEA R10, R29, UR5, 0x6 ;  /* 0x000000051d0a7c11 */ /* 0x000fe4000f8e30ff */
[----:B------:R-:W-:Y:S01]  /*0690*/  LEA.HI R14, R3, UR5, RZ, 0x1e ;  /* 0x00000005030e7c11 */ /* 0x000fe2000f8ff0ff */
[----:B------:R-:W-:-:S02]  /*06a0*/  IMAD.SHL.U32 R15, R0, 0x4, RZ ;  /* 0x00000004000f7824 */ /* 0x000fc400078e00ff */
[C---:B------:R-:W-:Y:S01]  /*06b0*/  IMAD R3, R9.reuse, 0x4, R10 ;  /* 0x0000000409037824 */ /* 0x040fe200078e020a */
[----:B------:R-:W-:Y:S01]  /*06c0*/  LOP3.LUT R10, R6, 0x7f0, RZ, 0xc0, !PT ;  /* 0x000007f0060a7812 */ /* 0x000fe200078ec0ff */
[----:B------:R-:W-:Y:S01]  /*06d0*/  IMAD R9, R9, 0x4, R14 ;  /* 0x0000000409097824 */ /* 0x000fe200078e020e */
[----:B------:R-:W-:Y:S01]  /*06e0*/  LOP3.LUT R2, R2, 0x3c, R15, 0xf8, !PT ;  /* 0x0000003c02027812 */ /* 0x000fe200078ef80f */
[----:B-----5:R-:W-:Y:S01]  /*06f0*/  FFMA R11, R11, R16, R20 ;  /* 0x000000100b0b7223 */ /* 0x020fe20000000014 */
[----:B------:R-:W-:Y:S01]  /*0700*/  FFMA R12, R12, R19, R23 ;  /* 0x000000130c0c7223 */ /* 0x000fe20000000017 */
[----:B------:R-:W-:Y:S01]  /*0710*/  FFMA R4, R8, R17, R21 ;  /* 0x0000001108047223 */ /* 0x000fe20000000015 */
[----:B------:R-:W-:Y:S02]  /*0720*/  FFMA R13, R13, R18, R22 ;  /* 0x000000120d0d7223 */ /* 0x000fe40000000016 */
[C---:B--2---:R-:W-:Y:S01]  /*0730*/  FSETP.GEU.AND P1, PT, R11.reuse, -R24, PT ;  /* 0x800000180b00720b */ /* 0x044fe20003f2e000 */
[----:B------:R-:W-:Y:S01]  /*0740*/  FADD R11, R11, R24 ;  /* 0x000000180b0b7221 */ /* 0x000fe20000000000 */
[C---:B------:R-:W-:Y:S01]  /*0750*/  FSETP.GEU.AND P3, PT, R4.reuse, -R25, PT ;  /* 0x800000190400720b */ /* 0x040fe20003f6e000 */
[----:B------:R-:W-:Y:S01]  /*0760*/  FADD R4, R4, R25 ;  /* 0x0000001904047221 */ /* 0x000fe20000000000 */
[C---:B------:R-:W-:Y:S01]  /*0770*/  FSETP.GEU.AND P2, PT, R13.reuse, -R26, PT ;  /* 0x8000001a0d00720b */ /* 0x040fe20003f4e000 */
[----:B------:R-:W-:Y:S01]  /*0780*/  FADD R13, R13, R26 ;  /* 0x0000001a0d0d7221 */ /* 0x000fe20000000000 */
[C---:B------:R-:W-:Y:S01]  /*0790*/  FSETP.GEU.AND P4, PT, R12.reuse, -R27, PT ;  /* 0x8000001b0c00720b */ /* 0x040fe20003f8e000 */
[----:B------:R-:W-:Y:S01]  /*07a0*/  FADD R12, R12, R27 ;  /* 0x0000001b0c0c7221 */ /* 0x000fe20000000000 */
[----:B------:R-:W-:-:S02]  /*07b0*/  SGXT.U32 R8, R5, 0x3 ;  /* 0x000000030508781a */ /* 0x000fc40000000000 */
[----:B------:R-:W-:Y:S02]  /*07c0*/  LOP3.LUT R5, R0, 0x70, RZ, 0xc0, !PT ;  /* 0x0000007000057812 */ /* 0x000fe400078ec0ff */
[----:B------:R-:W-:Y:S02]  /*07d0*/  FSEL R0, R11, RZ, P1 ;  /* 0x000000ff0b007208 */ /* 0x000fe40000800000 */
[----:B------:R-:W-:Y:S02]  /*07e0*/  FSEL R4, R4, RZ, P3 ;  /* 0x000000ff04047208 */ /* 0x000fe40001800000 */
[----:B------:R-:W-:Y:S02]  /*07f0*/  FSEL R6, R13, RZ, P2 ;  /* 0x000000ff0d067208 */ /* 0x000fe40001000000 */
[----:B------:R-:W-:Y:S01]  /*0800*/  FSEL R12, R12, RZ, P4 ;  /* 0x000000ff0c0c7208 */ /* 0x000fe20002000000 */
[----:B------:R0:W-:Y:S04]  /*0810*/  STS [R3], R0 ;  /* 0x0000000003007388 */ /* 0x0001e80000000800 */
[----:B------:R0:W-:Y:S04]  /*0820*/  STS [R9+0x110], R4 ;  /* 0x0001100409007388 */ /* 0x0001e80000000800 */
[----:B------:R0:W-:Y:S04]  /*0830*/  STS [R9+0x220], R6 ;  /* 0x0002200609007388 */ /* 0x0001e80000000800 */
[----:B------:R0:W-:Y:S01]  /*0840*/  STS [R9+0x330], R12 ;  /* 0x0003300c09007388 */ /* 0x0001e20000000800 */
[----:B------:R-:W-:Y:S01]  /*0850*/  LOP3.LUT R8, R8, UR4, RZ, 0xfc, !PT ;  /* 0x0000000408087c12 */ /* 0x000fe2000f8efcff */
[----:B------:R-:W-:Y:S03]  /*0860*/  BAR.SYNC.DEFER_BLOCKING 0x0 ;  /* 0x0000000000007b1d */ /* 0x000fe60000010000 */
[----:B------:R-:W-:-:S04]  /*0870*/  ISETP.GE.AND P0, PT, R8, 0x400, PT ;  /* 0x000004000800780c */ /* 0x000fc80003f06270 */
[----:B------:R-:W-:Y:S02]  /*0880*/  ISETP.LT.AND P0, PT, R2, 0x40, !P0 ;  /* 0x000000400200780c */ /* 0x000fe40004701270 */
[----:B------:R-:W-:-:S11]  /*0890*/  IADD3 R5, R10, UR5, R5 ;  /* 0x000000050a057c10 */ /* 0x000fd6000fffe005 */
[----:B0-----:R-:W-:Y:S05]  /*08a0*/  @!P0 EXIT ;  /* 0x000000000000894d */ /* 0x001fea0003800000 */
[----:B------:R-:W0:Y:S01]  /*08b0*/  LDS.128 R4, [R5] ;  /* 0x0000000005047984 */ /* 0x000e220000000c00 */
[----:B------:R-:W-:Y:S01]  /*08c0*/  SHF.R.S32.HI R3, RZ, 0x1f, R2 ;  /* 0x0000001fff037819 */ /* 0x000fe20000011402 */
[----:B------:R-:W1:Y:S03]  /*08d0*/  LDC.64 R10, c[0x0][0x240] ;  /* 0x00009000ff0a7b82 */ /* 0x000e660000000a00 */
[----:B------:R-:W-:-:S04]  /*08e0*/  LEA.HI R3, R3, R2, RZ, 0x4 ;  /* 0x0000000203037211 */ /* 0x000fc800078f20ff */
[C---:B------:R-:W-:Y:S01]  /*08f0*/  LOP3.LUT R9, R3.reuse, 0xfffffff0, RZ, 0xc0, !PT ;  /* 0xfffffff003097812 */ /* 0x040fe200078ec0ff */
[----:B------:R-:W-:-:S04]  /*0900*/  IMAD.SHL.U32 R3, R3, 0x400, RZ ;  /* 0x0000040003037824 */ /* 0x000fc800078e00ff */
[----:B------:R-:W-:Y:S01]  /*0910*/  IMAD.IADD R9, R2, 0x1, -R9 ;  /* 0x0000000102097824 */ /* 0x000fe200078e0a09 */
[----:B------:R-:W-:-:S03]  /*0920*/  LOP3.LUT R0, R3, 0xffffc000, RZ, 0xc0, !PT ;  /* 0xffffc00003007812 */ /* 0x000fc600078ec0ff */
[----:B------:R-:W-:-:S04]  /*0930*/  IMAD R9, R8, 0x10, R9 ;  /* 0x0000001008097824 */ /* 0x000fc800078e0209 */
[----:B------:R-:W-:-:S04]  /*0940*/  IMAD.IADD R3, R9, 0x1, R0 ;  /* 0x0000000109037824 */ /* 0x000fc800078e0200 */
[----:B-1----:R-:W-:-:S05]  /*0950*/  IMAD.WIDE R2, R3, 0x4, R10 ;  /* 0x0000000403027825 */ /* 0x002fca00078e020a */
[----:B0-----:R-:W-:Y:S01]  /*0960*/  STG.E.128 desc[UR8][R2.64], R4 ;  /* 0x0000000402007986 */ /* 0x001fe2000c101d08 */
[----:B------:R-:W-:Y:S05]  /*0970*/  EXIT ;  /* 0x000000000000794d */ /* 0x000fea0003800000 */
.L_x_0:
[----:B------:R-:W-:-:S00]  /*0980*/  BRA `(.L_x_0) ;  /* 0xfffffffc00fc7947 */ /* 0x000fc0000383ffff */
[----:B------:R-:W-:-:S00]  /*0990*/  NOP ;  /* 0x0000000000007918 */ /* 0x000fc00000000000 */
        /* <DEDUP_REMOVED lines=14> */
.L_x_1:


//--------------------- .nv.global.init           --------------------------
	.section	.nv.global.init,"aw",@progbits
.nv.global.init:
	.type		_$_str,@object
	.size		_$_str,(_$_str_$_2 - _$_str)
_$_str:
        /*0000*/ 	.byte	0x5f, 0x5f, 0x43, 0x55, 0x44, 0x41, 0x5f, 0x46, 0x54, 0x5a, 0x00
	.type		_$_str_$_2,@object
	.size		_$_str_$_2,(.L_1 - _$_str_$_2)
_$_str_$_2:
        /*000b*/ 	.byte	0x5f, 0x5f, 0x43, 0x55, 0x44, 0x41, 0x5f, 0x50, 0x52, 0x45, 0x43, 0x5f, 0x53, 0x51, 0x52, 0x54
        /*001b*/ 	.byte	0x00
.L_1:


//--------------------- .nv.shared.triton_poi_fused__native_batch_norm_legit_no_training_add_relu_22 --------------------------
	.section	.nv.shared.triton_poi_fused__native_batch_norm_legit_no_training_add_relu_22,"aw",@nobits
	.sectionflags	@""
	.align	16
	.zero		1024


//--------------------- .nv.constant0.triton_poi_fused__native_batch_norm_legit_no_training_add_relu_22 --------------------------
	.section	.nv.constant0.triton_poi_fused__native_batch_norm_legit_no_training_add_relu_22,"a",@progbits
	.sectionflags	@""
	.align	4
.nv.constant0.triton_poi_fused__native_batch_norm_legit_no_training_add_relu_22:
	.zero		592
